//
// Generated by NVIDIA NVVM Compiler
//
// Compiler Build ID: CL-36424714
// Cuda compilation tools, release 13.0, V13.0.88
// Based on NVVM 20.0.0
//

.version 9.0
.target sm_100
.address_size 64

	// .globl	_Z10add_arraysPPfS_ii

.visible .entry _Z10add_arraysPPfS_ii(
	.param .u64 .ptr .align 1 _Z10add_arraysPPfS_ii_param_0,
	.param .u64 .ptr .align 1 _Z10add_arraysPPfS_ii_param_1,
	.param .u32 _Z10add_arraysPPfS_ii_param_2,
	.param .u32 _Z10add_arraysPPfS_ii_param_3
)
{
	.reg .pred 	%p<11>;
	.reg .b32 	%r<28>;
	.reg .b32 	%f<83>;
	.reg .b64 	%rd<111>;

	ld.param.u64 	%rd9, [_Z10add_arraysPPfS_ii_param_0];
	ld.param.u64 	%rd8, [_Z10add_arraysPPfS_ii_param_1];
	ld.param.u32 	%r18, [_Z10add_arraysPPfS_ii_param_2];
	ld.param.u32 	%r17, [_Z10add_arraysPPfS_ii_param_3];
	cvta.to.global.u64 	%rd1, %rd9;
	mov.u32 	%r19, %tid.x;
	mov.u32 	%r20, %ntid.x;
	mov.u32 	%r21, %ctaid.x;
	mad.lo.s32 	%r1, %r20, %r21, %r19;
	setp.ge.s32 	%p1, %r1, %r18;
	@%p1 bra 	$L__BB0_15;
	setp.lt.s32 	%p2, %r17, 1;
	mov.f32 	%f82, 0f00000000;
	@%p2 bra 	$L__BB0_14;
	and.b32  	%r2, %r17, 15;
	setp.lt.u32 	%p3, %r17, 16;
	mov.f32 	%f82, 0f00000000;
	mov.b32 	%r25, 0;
	@%p3 bra 	$L__BB0_5;
	and.b32  	%r25, %r17, 2147483632;
	neg.s32 	%r23, %r25;
	add.s64 	%rd109, %rd1, 64;
	mov.f32 	%f82, 0f00000000;
	mul.wide.s32 	%rd12, %r1, 4;
$L__BB0_4:
	.pragma "nounroll";
	ld.global.u64 	%rd10, [%rd109+-64];
	cvta.to.global.u64 	%rd11, %rd10;
	add.s64 	%rd13, %rd11, %rd12;
	ld.global.f32 	%f18, [%rd13];
	add.f32 	%f19, %f82, %f18;
	ld.global.u64 	%rd14, [%rd109+-56];
	cvta.to.global.u64 	%rd15, %rd14;
	add.s64 	%rd16, %rd15, %rd12;
	ld.global.f32 	%f20, [%rd16];
	add.f32 	%f21, %f19, %f20;
	ld.global.u64 	%rd17, [%rd109+-48];
	cvta.to.global.u64 	%rd18, %rd17;
	add.s64 	%rd19, %rd18, %rd12;
	ld.global.f32 	%f22, [%rd19];
	add.f32 	%f23, %f21, %f22;
	ld.global.u64 	%rd20, [%rd109+-40];
	cvta.to.global.u64 	%rd21, %rd20;
	add.s64 	%rd22, %rd21, %rd12;
	ld.global.f32 	%f24, [%rd22];
	add.f32 	%f25, %f23, %f24;
	ld.global.u64 	%rd23, [%rd109+-32];
	cvta.to.global.u64 	%rd24, %rd23;
	add.s64 	%rd25, %rd24, %rd12;
	ld.global.f32 	%f26, [%rd25];
	add.f32 	%f27, %f25, %f26;
	ld.global.u64 	%rd26, [%rd109+-24];
	cvta.to.global.u64 	%rd27, %rd26;
	add.s64 	%rd28, %rd27, %rd12;
	ld.global.f32 	%f28, [%rd28];
	add.f32 	%f29, %f27, %f28;
	ld.global.u64 	%rd29, [%rd109+-16];
	cvta.to.global.u64 	%rd30, %rd29;
	add.s64 	%rd31, %rd30, %rd12;
	ld.global.f32 	%f30, [%rd31];
	add.f32 	%f31, %f29, %f30;
	ld.global.u64 	%rd32, [%rd109+-8];
	cvta.to.global.u64 	%rd33, %rd32;
	add.s64 	%rd34, %rd33, %rd12;
	ld.global.f32 	%f32, [%rd34];
	add.f32 	%f33, %f31, %f32;
	ld.global.u64 	%rd35, [%rd109];
	cvta.to.global.u64 	%rd36, %rd35;
	add.s64 	%rd37, %rd36, %rd12;
	ld.global.f32 	%f34, [%rd37];
	add.f32 	%f35, %f33, %f34;
	ld.global.u64 	%rd38, [%rd109+8];
	cvta.to.global.u64 	%rd39, %rd38;
	add.s64 	%rd40, %rd39, %rd12;
	ld.global.f32 	%f36, [%rd40];
	add.f32 	%f37, %f35, %f36;
	ld.global.u64 	%rd41, [%rd109+16];
	cvta.to.global.u64 	%rd42, %rd41;
	add.s64 	%rd43, %rd42, %rd12;
	ld.global.f32 	%f38, [%rd43];
	add.f32 	%f39, %f37, %f38;
	ld.global.u64 	%rd44, [%rd109+24];
	cvta.to.global.u64 	%rd45, %rd44;
	add.s64 	%rd46, %rd45, %rd12;
	ld.global.f32 	%f40, [%rd46];
	add.f32 	%f41, %f39, %f40;
	ld.global.u64 	%rd47, [%rd109+32];
	cvta.to.global.u64 	%rd48, %rd47;
	add.s64 	%rd49, %rd48, %rd12;
	ld.global.f32 	%f42, [%rd49];
	add.f32 	%f43, %f41, %f42;
	ld.global.u64 	%rd50, [%rd109+40];
	cvta.to.global.u64 	%rd51, %rd50;
	add.s64 	%rd52, %rd51, %rd12;
	ld.global.f32 	%f44, [%rd52];
	add.f32 	%f45, %f43, %f44;
	ld.global.u64 	%rd53, [%rd109+48];
	cvta.to.global.u64 	%rd54, %rd53;
	add.s64 	%rd55, %rd54, %rd12;
	ld.global.f32 	%f46, [%rd55];
	add.f32 	%f47, %f45, %f46;
	ld.global.u64 	%rd56, [%rd109+56];
	cvta.to.global.u64 	%rd57, %rd56;
	add.s64 	%rd58, %rd57, %rd12;
	ld.global.f32 	%f48, [%rd58];
	add.f32 	%f82, %f47, %f48;
	add.s32 	%r23, %r23, 16;
	add.s64 	%rd109, %rd109, 128;
	setp.ne.s32 	%p4, %r23, 0;
	@%p4 bra 	$L__BB0_4;
$L__BB0_5:
	setp.eq.s32 	%p5, %r2, 0;
	@%p5 bra 	$L__BB0_14;
	and.b32  	%r8, %r17, 7;
	setp.lt.u32 	%p6, %r2, 8;
	@%p6 bra 	$L__BB0_8;
	mul.wide.u32 	%rd59, %r25, 8;
	add.s64 	%rd60, %rd1, %rd59;
	ld.global.u64 	%rd61, [%rd60];
	cvta.to.global.u64 	%rd62, %rd61;
	mul.wide.s32 	%rd63, %r1, 4;
	add.s64 	%rd64, %rd62, %rd63;
	ld.global.f32 	%f50, [%rd64];
	add.f32 	%f51, %f82, %f50;
	ld.global.u64 	%rd65, [%rd60+8];
	cvta.to.global.u64 	%rd66, %rd65;
	add.s64 	%rd67, %rd66, %rd63;
	ld.global.f32 	%f52, [%rd67];
	add.f32 	%f53, %f51, %f52;
	ld.global.u64 	%rd68, [%rd60+16];
	cvta.to.global.u64 	%rd69, %rd68;
	add.s64 	%rd70, %rd69, %rd63;
	ld.global.f32 	%f54, [%rd70];
	add.f32 	%f55, %f53, %f54;
	ld.global.u64 	%rd71, [%rd60+24];
	cvta.to.global.u64 	%rd72, %rd71;
	add.s64 	%rd73, %rd72, %rd63;
	ld.global.f32 	%f56, [%rd73];
	add.f32 	%f57, %f55, %f56;
	ld.global.u64 	%rd74, [%rd60+32];
	cvta.to.global.u64 	%rd75, %rd74;
	add.s64 	%rd76, %rd75, %rd63;
	ld.global.f32 	%f58, [%rd76];
	add.f32 	%f59, %f57, %f58;
	ld.global.u64 	%rd77, [%rd60+40];
	cvta.to.global.u64 	%rd78, %rd77;
	add.s64 	%rd79, %rd78, %rd63;
	ld.global.f32 	%f60, [%rd79];
	add.f32 	%f61, %f59, %f60;
	ld.global.u64 	%rd80, [%rd60+48];
	cvta.to.global.u64 	%rd81, %rd80;
	add.s64 	%rd82, %rd81, %rd63;
	ld.global.f32 	%f62, [%rd82];
	add.f32 	%f63, %f61, %f62;
	ld.global.u64 	%rd83, [%rd60+56];
	cvta.to.global.u64 	%rd84, %rd83;
	add.s64 	%rd85, %rd84, %rd63;
	ld.global.f32 	%f64, [%rd85];
	add.f32 	%f82, %f63, %f64;
	add.s32 	%r25, %r25, 8;
$L__BB0_8:
	setp.eq.s32 	%p7, %r8, 0;
	@%p7 bra 	$L__BB0_14;
	and.b32  	%r11, %r17, 3;
	setp.lt.u32 	%p8, %r8, 4;
	@%p8 bra 	$L__BB0_11;
	mul.wide.u32 	%rd86, %r25, 8;
	add.s64 	%rd87, %rd1, %rd86;
	ld.global.u64 	%rd88, [%rd87];
	cvta.to.global.u64 	%rd89, %rd88;
	mul.wide.s32 	%rd90, %r1, 4;
	add.s64 	%rd91, %rd89, %rd90;
	ld.global.f32 	%f66, [%rd91];
	add.f32 	%f67, %f82, %f66;
	ld.global.u64 	%rd92, [%rd87+8];
	cvta.to.global.u64 	%rd93, %rd92;
	add.s64 	%rd94, %rd93, %rd90;
	ld.global.f32 	%f68, [%rd94];
	add.f32 	%f69, %f67, %f68;
	ld.global.u64 	%rd95, [%rd87+16];
	cvta.to.global.u64 	%rd96, %rd95;
	add.s64 	%rd97, %rd96, %rd90;
	ld.global.f32 	%f70, [%rd97];
	add.f32 	%f71, %f69, %f70;
	ld.global.u64 	%rd98, [%rd87+24];
	cvta.to.global.u64 	%rd99, %rd98;
	add.s64 	%rd100, %rd99, %rd90;
	ld.global.f32 	%f72, [%rd100];
	add.f32 	%f82, %f71, %f72;
	add.s32 	%r25, %r25, 4;
$L__BB0_11:
	setp.eq.s32 	%p9, %r11, 0;
	@%p9 bra 	$L__BB0_14;
	mul.wide.u32 	%rd101, %r25, 8;
	add.s64 	%rd110, %rd1, %rd101;
	neg.s32 	%r27, %r11;
	mul.wide.s32 	%rd104, %r1, 4;
$L__BB0_13:
	.pragma "nounroll";
	ld.global.u64 	%rd102, [%rd110];
	cvta.to.global.u64 	%rd103, %rd102;
	add.s64 	%rd105, %rd103, %rd104;
	ld.global.f32 	%f73, [%rd105];
	add.f32 	%f82, %f82, %f73;
	add.s64 	%rd110, %rd110, 8;
	add.s32 	%r27, %r27, 1;
	setp.ne.s32 	%p10, %r27, 0;
	@%p10 bra 	$L__BB0_13;
$L__BB0_14:
	cvta.to.global.u64 	%rd106, %rd8;
	mul.wide.s32 	%rd107, %r1, 4;
	add.s64 	%rd108, %rd106, %rd107;
	st.global.f32 	[%rd108], %f82;
$L__BB0_15:
	ret;

}


// ===== COMPILED SASS (sm_100) =====

	.target	sm_100

	.elftype	@"ET_EXEC"


//--------------------- .note.nv.tkinfo           --------------------------
	.section	.note.nv.tkinfo,"",@"SHT_NOTE"
	.sectionflags	@"SHF_NOTE_NV_TKINFO"
	.tkinfo
        /*0018*/ 	.word	0x00000002
        /*0030*/ 	.string	""
        /*0030*/ 	.string	"ptxas"
        /*0030*/ 	.string	"Cuda compilation tools, release 13.0, V13.0.88"
        /*0030*/ 	.string	"Build cuda_13.0.r13.0/compiler.36424714_0"
        /*0030*/ 	.string	"-arch sm_100 -m 64 "



//--------------------- .note.nv.cuinfo           --------------------------
	.section	.note.nv.cuinfo,"",@"SHT_NOTE"
	.sectionflags	@"SHF_NOTE_NV_CUINFO"
        /*0018*/ 	.short	0x0002
        /*001a*/ 	.short	0x0064
        /*001c*/ 	.short	0x0082
	.zero		2


//--------------------- .nv.info                  --------------------------
	.section	.nv.info,"",@"SHT_CUDA_INFO"
	.align	4


	//----- nvinfo : EIATTR_REGCOUNT
	.align		4
        /*0000*/ 	.byte	0x04, 0x2f
        /*0002*/ 	.short	(.L_1 - .L_0)
	.align		4
.L_0:
        /*0004*/ 	.word	index@(_Z10add_arraysPPfS_ii)
        /*0008*/ 	.word	0x00000020


	//----- nvinfo : EIATTR_FRAME_SIZE
	.align		4
.L_1:
        /*000c*/ 	.byte	0x04, 0x11
        /*000e*/ 	.short	(.L_3 - .L_2)
	.align		4
.L_2:
        /*0010*/ 	.word	index@(_Z10add_arraysPPfS_ii)
        /*0014*/ 	.word	0x00000000


	//----- nvinfo : EIATTR_MIN_STACK_SIZE
	.align		4
.L_3:
        /*0018*/ 	.byte	0x04, 0x12
        /*001a*/ 	.short	(.L_5 - .L_4)
	.align		4
.L_4:
        /*001c*/ 	.word	index@(_Z10add_arraysPPfS_ii)
        /*0020*/ 	.word	0x00000000
.L_5:


//--------------------- .nv.compat                --------------------------
	.section	.nv.compat,"",@"SHT_CUDA_COMPAT_INFO"
	.align	4
        /*0000*/ 	.byte	0x02, 0x09, 0x00, 0x00, 0x02, 0x02, 0x01, 0x00, 0x02, 0x05, 0x05, 0x00, 0x03, 0x07, 0x01, 0x01
        /*0010*/ 	.byte	0x02, 0x03, 0x00, 0x00, 0x02, 0x06, 0x01, 0x00, 0x04, 0x0b, 0x08, 0x00, 0x09, 0x00, 0x00, 0x00
        /*0020*/ 	.byte	0x00, 0x00, 0x00, 0x00


//--------------------- .nv.info._Z10add_arraysPPfS_ii --------------------------
	.section	.nv.info._Z10add_arraysPPfS_ii,"",@"SHT_CUDA_INFO"
	.sectionflags	@""
	.align	4


	//----- nvinfo : EIATTR_CUDA_API_VERSION
	.align		4
        /*0000*/ 	.byte	0x04, 0x37
        /*0002*/ 	.short	(.L_7 - .L_6)
.L_6:
        /*0004*/ 	.word	0x00000082


	//----- nvinfo : EIATTR_KPARAM_INFO
	.align		4
.L_7:
        /*0008*/ 	.byte	0x04, 0x17
        /*000a*/ 	.short	(.L_9 - .L_8)
.L_8:
        /*000c*/ 	.word	0x00000000
        /*0010*/ 	.short	0x0003
        /*0012*/ 	.short	0x0014
        /*0014*/ 	.byte	0x00, 0xf0, 0x11, 0x00


	//----- nvinfo : EIATTR_KPARAM_INFO
	.align		4
.L_9:
        /*0018*/ 	.byte	0x04, 0x17
        /*001a*/ 	.short	(.L_11 - .L_10)
.L_10:
        /*001c*/ 	.word	0x00000000
        /*0020*/ 	.short	0x0002
        /*0022*/ 	.short	0x0010
        /*0024*/ 	.byte	0x00, 0xf0, 0x11, 0x00


	//----- nvinfo : EIATTR_KPARAM_INFO
	.align		4
.L_11:
        /*0028*/ 	.byte	0x04, 0x17
        /*002a*/ 	.short	(.L_13 - .L_12)
.L_12:
        /*002c*/ 	.word	0x00000000
        /*0030*/ 	.short	0x0001
        /*0032*/ 	.short	0x0008
        /*0034*/ 	.byte	0x00, 0xf5, 0x21, 0x00


	//----- nvinfo : EIATTR_KPARAM_INFO
	.align		4
.L_13:
        /*0038*/ 	.byte	0x04, 0x17
        /*003a*/ 	.short	(.L_15 - .L_14)
.L_14:
        /*003c*/ 	.word	0x00000000
        /*0040*/ 	.short	0x0000
        /*0042*/ 	.short	0x0000
        /*0044*/ 	.byte	0x00, 0xf5, 0x21, 0x00


	//----- nvinfo : EIATTR_SPARSE_MMA_MASK
	.align		4
.L_15:
        /*0048*/ 	.byte	0x03, 0x50
        /*004a*/ 	.short	0x0000


	//----- nvinfo : EIATTR_MAXREG_COUNT
	.align		4
        /*004c*/ 	.byte	0x03, 0x1b
        /*004e*/ 	.short	0x00ff


	//----- nvinfo : EIATTR_MERCURY_ISA_VERSION
	.align		4
        /*0050*/ 	.byte	0x03, 0x5f
        /*0052*/ 	.short	0x0101


	//----- nvinfo : EIATTR_VRC_CTA_INIT_COUNT
	.align		4
        /*0054*/ 	.byte	0x02, 0x4a
	.zero		1
	.zero		1


	//----- nvinfo : EIATTR_EXIT_INSTR_OFFSETS
	.align		4
        /*0058*/ 	.byte	0x04, 0x1c
        /*005a*/ 	.short	(.L_17 - .L_16)


	//   ....[0]....
.L_16:
        /*005c*/ 	.word	0x00000070


	//   ....[1]....
        /*0060*/ 	.word	0x00000b40


	//----- nvinfo : EIATTR_CBANK_PARAM_SIZE
	.align		4
.L_17:
        /*0064*/ 	.byte	0x03, 0x19
        /*0066*/ 	.short	0x0018


	//----- nvinfo : EIATTR_PARAM_CBANK
	.align		4
        /*0068*/ 	.byte	0x04, 0x0a
        /*006a*/ 	.short	(.L_19 - .L_18)
	.align		4
.L_18:
        /*006c*/ 	.word	index@(.nv.constant0._Z10add_arraysPPfS_ii)
        /*0070*/ 	.short	0x0380
        /*0072*/ 	.short	0x0018


	//----- nvinfo : EIATTR_SW_WAR
	.align		4
.L_19:
        /*0074*/ 	.byte	0x04, 0x36
        /*0076*/ 	.short	(.L_21 - .L_20)
.L_20:
        /*0078*/ 	.word	0x00000008
.L_21:


//--------------------- .nv.callgraph             --------------------------
	.section	.nv.callgraph,"",@"SHT_CUDA_CALLGRAPH"
	.align	4
	.sectionentsize	8
	.align		4
        /*0000*/ 	.word	0x00000000
	.align		4
        /*0004*/ 	.word	0xffffffff
	.align		4
        /*0008*/ 	.word	0x00000000
	.align		4
        /*000c*/ 	.word	0xfffffffe
	.align		4
        /*0010*/ 	.word	0x00000000
	.align		4
        /*0014*/ 	.word	0xfffffffd
	.align		4
        /*0018*/ 	.word	0x00000000
	.align		4
        /*001c*/ 	.word	0xfffffffc


//--------------------- .text._Z10add_arraysPPfS_ii --------------------------
	.section	.text._Z10add_arraysPPfS_ii,"ax",@progbits
	.align	128
        .global         _Z10add_arraysPPfS_ii
        .type           _Z10add_arraysPPfS_ii,@function
        .size           _Z10add_arraysPPfS_ii,(.L_x_7 - _Z10add_arraysPPfS_ii)
        .other          _Z10add_arraysPPfS_ii,@"STO_CUDA_ENTRY STV_DEFAULT"
_Z10add_arraysPPfS_ii:
.text._Z10add_arraysPPfS_ii:
[----:B------:R-:W-:Y:S01]  /*0000*/  LDC R1, c[0x0][0x37c] ;  /* 0x0000df00ff017b82 */ /* 0x000fe20000000800 */
[----:B------:R-:W0:Y:S01]  /*0010*/  S2R R0, SR_TID.X ;  /* 0x0000000000007919 */ /* 0x000e220000002100 */
[----:B------:R-:W0:Y:S01]  /*0020*/  LDCU UR4, c[0x0][0x360] ;  /* 0x00006c00ff0477ac */ /* 0x000e220008000800 */
[----:B------:R-:W0:Y:S01]  /*0030*/  S2R R3, SR_CTAID.X ;  /* 0x0000000000037919 */ /* 0x000e220000002500 */
[----:B------:R-:W1:Y:S01]  /*0040*/  LDCU UR5, c[0x0][0x390] ;  /* 0x00007200ff0577ac */ /* 0x000e620008000800 */
[----:B0-----:R-:W-:-:S05]  /*0050*/  IMAD R0, R3, UR4, R0 ;  /* 0x0000000403007c24 */ /* 0x001fca000f8e0200 */
[----:B-1----:R-:W-:-:S13]  /*0060*/  ISETP.GE.AND P0, PT, R0, UR5, PT ;  /* 0x0000000500007c0c */ /* 0x002fda000bf06270 */
[----:B------:R-:W-:Y:S05]  /*0070*/  @P0 EXIT ;  /* 0x000000000000094d */ /* 0x000fea0003800000 */
[----:B------:R-:W0:Y:S01]  /*0080*/  LDCU UR6, c[0x0][0x394] ;  /* 0x00007280ff0677ac */ /* 0x000e220008000800 */
[----:B------:R-:W-:Y:S01]  /*0090*/  HFMA2 R2, -RZ, RZ, 0, 0 ;  /* 0x00000000ff027431 */ /* 0x000fe200000001ff */
[----:B------:R-:W1:Y:S01]  /*00a0*/  LDCU.64 UR10, c[0x0][0x358] ;  /* 0x00006b00ff0a77ac */ /* 0x000e620008000a00 */
[----:B0-----:R-:W-:-:S09]  /*00b0*/  UISETP.GE.AND UP0, UPT, UR6, 0x1, UPT ;  /* 0x000000010600788c */ /* 0x001fd2000bf06270 */
[----:B-1----:R-:W-:Y:S05]  /*00c0*/  BRA.U !UP0, `(.L_x_0) ;  /* 0x0000000908907547 */ /* 0x002fea000b800000 */
[----:B------:R-:W-:Y:S01]  /*00d0*/  UISETP.GE.U32.AND UP1, UPT, UR6, 0x10, UPT ;  /* 0x000000100600788c */ /* 0x000fe2000bf26070 */
[----:B------:R-:W-:Y:S01]  /*00e0*/  CS2R R2, SRZ ;  /* 0x0000000000027805 */ /* 0x000fe2000001ff00 */
[----:B------:R-:W-:-:S04]  /*00f0*/  ULOP3.LUT UR7, UR6, 0xf, URZ, 0xc0, !UPT ;  /* 0x0000000f06077892 */ /* 0x000fc8000f8ec0ff */
[----:B------:R-:W-:-:S03]  /*0100*/  UISETP.NE.AND UP0, UPT, UR7, URZ, UPT ;  /* 0x000000ff0700728c */ /* 0x000fc6000bf05270 */
[----:B------:R-:W-:Y:S08]  /*0110*/  BRA.U !UP1, `(.L_x_1) ;  /* 0x0000000509387547 */ /* 0x000ff0000b800000 */
[----:B------:R-:W0:Y:S01]  /*0120*/  LDCU.64 UR4, c[0x0][0x380] ;  /* 0x00007000ff0477ac */ /* 0x000e220008000a00 */
[----:B------:R-:W-:Y:S01]  /*0130*/  MOV R2, RZ ;  /* 0x000000ff00027202 */ /* 0x000fe20000000f00 */
[----:B------:R-:W-:-:S04]  /*0140*/  ULOP3.LUT UR8, UR6, 0x7ffffff0, URZ, 0xc0, !UPT ;  /* 0x7ffffff006087892 */ /* 0x000fc8000f8ec0ff */
[----:B------:R-:W-:Y:S02]  /*0150*/  UIADD3 UR9, UPT, UPT, -UR8, URZ, URZ ;  /* 0x000000ff08097290 */ /* 0x000fe4000fffe1ff */
[----:B------:R-:W-:Y:S01]  /*0160*/  MOV R3, UR8 ;  /* 0x0000000800037c02 */ /* 0x000fe20008000f00 */
[----:B0-----:R-:W-:-:S04]  /*0170*/  UIADD3 UR4, UP1, UPT, UR4, 0x40, URZ ;  /* 0x0000004004047890 */ /* 0x001fc8000ff3e0ff */
[----:B------:R-:W-:Y:S02]  /*0180*/  UIADD3.X UR5, UPT, UPT, URZ, UR5, URZ, UP1, !UPT ;  /* 0x00000005ff057290 */ /* 0x000fe40008ffe4ff */
[----:B------:R-:W-:-:S04]  /*0190*/  MOV R12, UR4 ;  /* 0x00000004000c7c02 */ /* 0x000fc80008000f00 */
[----:B------:R-:W-:-:S07]  /*01a0*/  MOV R13, UR5 ;  /* 0x00000005000d7c02 */ /* 0x000fce0008000f00 */
.L_x_2:
[----:B------:R-:W2:Y:S04]  /*01b0*/  LDG.E.64 R4, desc[UR10][R12.64+-0x40] ;  /* 0xffffc00a0c047981 */ /* 0x000ea8000c1e1b00 */
[----:B------:R-:W3:Y:S04]  /*01c0*/  LDG.E.64 R20, desc[UR10][R12.64+-0x38] ;  /* 0xffffc80a0c147981 */ /* 0x000ee8000c1e1b00 */
[----:B------:R-:W4:Y:S04]  /*01d0*/  LDG.E.64 R6, desc[UR10][R12.64+-0x30] ;  /* 0xffffd00a0c067981 */ /* 0x000f28000c1e1b00 */
[----:B------:R-:W5:Y:S04]  /*01e0*/  LDG.E.64 R16, desc[UR10][R12.64+-0x28] ;  /* 0xffffd80a0c107981 */ /* 0x000f68000c1e1b00 */
[----:B------:R-:W5:Y:S04]  /*01f0*/  LDG.E.64 R8, desc[UR10][R12.64+-0x20] ;  /* 0xffffe00a0c087981 */ /* 0x000f68000c1e1b00 */
[----:B------:R-:W5:Y:S04]  /*0200*/  LDG.E.64 R14, desc[UR10][R12.64+-0x18] ;  /* 0xffffe80a0c0e7981 */ /* 0x000f68000c1e1b00 */
[----:B------:R-:W5:Y:S04]  /*0210*/  LDG.E.64 R22, desc[UR10][R12.64+-0x10] ;  /* 0xfffff00a0c167981 */ /* 0x000f68000c1e1b00 */
[----:B------:R-:W5:Y:S04]  /*0220*/  LDG.E.64 R10, desc[UR10][R12.64+-0x8] ;  /* 0xfffff80a0c0a7981 */ /* 0x000f68000c1e1b00 */
[----:B------:R-:W5:Y:S04]  /*0230*/  LDG.E.64 R24, desc[UR10][R12.64] ;  /* 0x0000000a0c187981 */ /* 0x000f68000c1e1b00 */
[----:B------:R-:W5:Y:S04]  /*0240*/  LDG.E.64 R28, desc[UR10][R12.64+0x8] ;  /* 0x0000080a0c1c7981 */ /* 0x000f68000c1e1b00 */
[----:B------:R-:W5:Y:S01]  /*0250*/  LDG.E.64 R26, desc[UR10][R12.64+0x10] ;  /* 0x0000100a0c1a7981 */ /* 0x000f62000c1e1b00 */
[----:B--2---:R-:W-:-:S04]  /*0260*/  IMAD.WIDE R18, R0, 0x4, R4 ;  /* 0x0000000400127825 */ /* 0x004fc800078e0204 */
[C---:B---3--:R-:W-:Y:S01]  /*0270*/  IMAD.WIDE R20, R0.reuse, 0x4, R20 ;  /* 0x0000000400147825 */ /* 0x048fe200078e0214 */
[----:B------:R0:W2:Y:S03]  /*0280*/  LDG.E R5, desc[UR10][R18.64] ;  /* 0x0000000a12057981 */ /* 0x0000a6000c1e1900 */
[C---:B----4-:R-:W-:Y:S01]  /*0290*/  IMAD.WIDE R6, R0.reuse, 0x4, R6 ;  /* 0x0000000400067825 */ /* 0x050fe200078e0206 */
[----:B------:R1:W3:Y:S03]  /*02a0*/  LDG.E R4, desc[UR10][R20.64] ;  /* 0x0000000a14047981 */ /* 0x0002e6000c1e1900 */
[C---:B-----5:R-:W-:Y:S02]  /*02b0*/  IMAD.WIDE R16, R0.reuse, 0x4, R16 ;  /* 0x0000000400107825 */ /* 0x060fe400078e0210 */
[----:B------:R-:W4:Y:S04]  /*02c0*/  LDG.E R6, desc[UR10][R6.64] ;  /* 0x0000000a06067981 */ /* 0x000f28000c1e1900 */
[----:B------:R-:W0:Y:S01]  /*02d0*/  LDG.E.64 R18, desc[UR10][R12.64+0x18] ;  /* 0x0000180a0c127981 */ /* 0x000e22000c1e1b00 */
[----:B------:R-:W-:-:S03]  /*02e0*/  IMAD.WIDE R8, R0, 0x4, R8 ;  /* 0x0000000400087825 */ /* 0x000fc600078e0208 */
[----:B------:R-:W1:Y:S01]  /*02f0*/  LDG.E.64 R20, desc[UR10][R12.64+0x20] ;  /* 0x0000200a0c147981 */ /* 0x000e62000c1e1b00 */
[----:B------:R-:W-:-:S03]  /*0300*/  IMAD.WIDE R14, R0, 0x4, R14 ;  /* 0x00000004000e7825 */ /* 0x000fc600078e020e */
[----:B------:R5:W4:Y:S01]  /*0310*/  LDG.E R7, desc[UR10][R16.64] ;  /* 0x0000000a10077981 */ /* 0x000b22000c1e1900 */
[----:B------:R-:W-:-:S03]  /*0320*/  IMAD.WIDE R22, R0, 0x4, R22 ;  /* 0x0000000400167825 */ /* 0x000fc600078e0216 */
[----:B------:R-:W4:Y:S01]  /*0330*/  LDG.E R9, desc[UR10][R8.64] ;  /* 0x0000000a08097981 */ /* 0x000f22000c1e1900 */
[----:B------:R-:W-:-:S03]  /*0340*/  IMAD.WIDE R10, R0, 0x4, R10 ;  /* 0x00000004000a7825 */ /* 0x000fc600078e020a */
[----:B------:R-:W4:Y:S04]  /*0350*/  LDG.E R22, desc[UR10][R22.64] ;  /* 0x0000000a16167981 */ /* 0x000f28000c1e1900 */
[----:B------:R-:W5:Y:S04]  /*0360*/  LDG.E.64 R16, desc[UR10][R12.64+0x28] ;  /* 0x0000280a0c107981 */ /* 0x000f68000c1e1b00 */
[----:B------:R5:W4:Y:S04]  /*0370*/  LDG.E R8, desc[UR10][R14.64] ;  /* 0x0000000a0e087981 */ /* 0x000b28000c1e1900 */
[----:B------:R5:W4:Y:S04]  /*0380*/  LDG.E R23, desc[UR10][R10.64] ;  /* 0x0000000a0a177981 */ /* 0x000b28000c1e1900 */
[----:B------:R-:W2:Y:S04]  /*0390*/  LDG.E.64 R14, desc[UR10][R12.64+0x30] ;  /* 0x0000300a0c0e7981 */ /* 0x000ea8000c1e1b00 */
[----:B------:R-:W3:Y:S01]  /*03a0*/  LDG.E.64 R10, desc[UR10][R12.64+0x38] ;  /* 0x0000380a0c0a7981 */ /* 0x000ee2000c1e1b00 */
[----:B------:R-:W-:-:S04]  /*03b0*/  IMAD.WIDE R24, R0, 0x4, R24 ;  /* 0x0000000400187825 */ /* 0x000fc800078e0218 */
[C---:B------:R-:W-:Y:S02]  /*03c0*/  IMAD.WIDE R28, R0.reuse, 0x4, R28 ;  /* 0x00000004001c7825 */ /* 0x040fe400078e021c */
[----:B------:R-:W4:Y:S02]  /*03d0*/  LDG.E R24, desc[UR10][R24.64] ;  /* 0x0000000a18187981 */ /* 0x000f24000c1e1900 */
[----:B------:R-:W-:-:S06]  /*03e0*/  IMAD.WIDE R26, R0, 0x4, R26 ;  /* 0x00000004001a7825 */ /* 0x000fcc00078e021a */
[----:B------:R-:W4:Y:S04]  /*03f0*/  LDG.E R26, desc[UR10][R26.64] ;  /* 0x0000000a1a1a7981 */ /* 0x000f28000c1e1900 */
[----:B------:R-:W4:Y:S01]  /*0400*/  LDG.E R25, desc[UR10][R28.64] ;  /* 0x0000000a1c197981 */ /* 0x000f22000c1e1900 */
[----:B0-----:R-:W-:-:S04]  /*0410*/  IMAD.WIDE R18, R0, 0x4, R18 ;  /* 0x0000000400127825 */ /* 0x001fc800078e0212 */
[C---:B-1----:R-:W-:Y:S02]  /*0420*/  IMAD.WIDE R20, R0.reuse, 0x4, R20 ;  /* 0x0000000400147825 */ /* 0x042fe400078e0214 */
[----:B------:R-:W4:Y:S04]  /*0430*/  LDG.E R18, desc[UR10][R18.64] ;  /* 0x0000000a12127981 */ /* 0x000f28000c1e1900 */
[----:B------:R-:W4:Y:S01]  /*0440*/  LDG.E R20, desc[UR10][R20.64] ;  /* 0x0000000a14147981 */ /* 0x000f22000c1e1900 */
[----:B-----5:R-:W-:-:S06]  /*0450*/  IMAD.WIDE R16, R0, 0x4, R16 ;  /* 0x0000000400107825 */ /* 0x020fcc00078e0210 */
[----:B------:R-:W5:Y:S01]  /*0460*/  LDG.E R16, desc[UR10][R16.64] ;  /* 0x0000000a10107981 */ /* 0x000f62000c1e1900 */
[----:B--2---:R-:W-:-:S04]  /*0470*/  IMAD.WIDE R14, R0, 0x4, R14 ;  /* 0x00000004000e7825 */ /* 0x004fc800078e020e */
[----:B---3--:R-:W-:Y:S02]  /*0480*/  IMAD.WIDE R10, R0, 0x4, R10 ;  /* 0x00000004000a7825 */ /* 0x008fe400078e020a */
[----:B------:R-:W2:Y:S04]  /*0490*/  LDG.E R14, desc[UR10][R14.64] ;  /* 0x0000000a0e0e7981 */ /* 0x000ea8000c1e1900 */
[----:B------:R-:W3:Y:S01]  /*04a0*/  LDG.E R10, desc[UR10][R10.64] ;  /* 0x0000000a0a0a7981 */ /* 0x000ee2000c1e1900 */
[----:B------:R-:W-:-:S04]  /*04b0*/  FADD R5, R5, R2 ;  /* 0x0000000205057221 */ /* 0x000fc80000000000 */
[----:B------:R-:W-:-:S04]  /*04c0*/  FADD R5, R5, R4 ;  /* 0x0000000405057221 */ /* 0x000fc80000000000 */
[----:B----4-:R-:W-:-:S04]  /*04d0*/  FADD R6, R5, R6 ;  /* 0x0000000605067221 */ /* 0x010fc80000000000 */
[----:B------:R-:W-:-:S04]  /*04e0*/  FADD R6, R6, R7 ;  /* 0x0000000706067221 */ /* 0x000fc80000000000 */
[----:B------:R-:W-:-:S04]  /*04f0*/  FADD R9, R6, R9 ;  /* 0x0000000906097221 */ /* 0x000fc80000000000 */
[----:B------:R-:W-:-:S04]  /*0500*/  FADD R9, R9, R8 ;  /* 0x0000000809097221 */ /* 0x000fc80000000000 */
[----:B------:R-:W-:-:S04]  /*0510*/  FADD R22, R9, R22 ;  /* 0x0000001609167221 */ /* 0x000fc80000000000 */
[----:B------:R-:W-:-:S04]  /*0520*/  FADD R23, R22, R23 ;  /* 0x0000001716177221 */ /* 0x000fc80000000000 */
[----:B------:R-:W-:-:S04]  /*0530*/  FADD R24, R23, R24 ;  /* 0x0000001817187221 */ /* 0x000fc80000000000 */
[----:B------:R-:W-:-:S04]  /*0540*/  FADD R25, R24, R25 ;  /* 0x0000001918197221 */ /* 0x000fc80000000000 */
[----:B------:R-:W-:Y:S01]  /*0550*/  FADD R25, R25, R26 ;  /* 0x0000001a19197221 */ /* 0x000fe20000000000 */
[----:B------:R-:W-:-:S04]  /*0560*/  UIADD3 UR9, UPT, UPT, UR9, 0x10, URZ ;  /* 0x0000001009097890 */ /* 0x000fc8000fffe0ff */
[----:B------:R-:W-:Y:S01]  /*0570*/  UISETP.NE.AND UP1, UPT, UR9, URZ, UPT ;  /* 0x000000ff0900728c */ /* 0x000fe2000bf25270 */
[----:B------:R-:W-:-:S04]  /*0580*/  IADD3 R12, P0, PT, R12, 0x80, RZ ;  /* 0x000000800c0c7810 */ /* 0x000fc80007f1e0ff */
[----:B------:R-:W-:Y:S01]  /*0590*/  IADD3.X R13, PT, PT, RZ, R13, RZ, P0, !PT ;  /* 0x0000000dff0d7210 */ /* 0x000fe200007fe4ff */
[----:B------:R-:W-:-:S04]  /*05a0*/  FADD R25, R25, R18 ;  /* 0x0000001219197221 */ /* 0x000fc80000000000 */
[----:B------:R-:W-:-:S04]  /*05b0*/  FADD R25, R25, R20 ;  /* 0x0000001419197221 */ /* 0x000fc80000000000 */
[----:B-----5:R-:W-:-:S04]  /*05c0*/  FADD R25, R25, R16 ;  /* 0x0000001019197221 */ /* 0x020fc80000000000 */
[----:B--2---:R-:W-:-:S04]  /*05d0*/  FADD R25, R25, R14 ;  /* 0x0000000e19197221 */ /* 0x004fc80000000000 */
[----:B---3--:R-:W-:Y:S01]  /*05e0*/  FADD R2, R25, R10 ;  /* 0x0000000a19027221 */ /* 0x008fe20000000000 */
[----:B------:R-:W-:Y:S06]  /*05f0*/  BRA.U UP1, `(.L_x_2) ;  /* 0xfffffff901ec7547 */ /* 0x000fec000b83ffff */
.L_x_1:
[----:B------:R-:W-:Y:S05]  /*0600*/  BRA.U !UP0, `(.L_x_0) ;  /* 0x0000000508407547 */ /* 0x000fea000b800000 */
[----:B------:R-:W-:Y:S02]  /*0610*/  UISETP.GE.U32.AND UP0, UPT, UR7, 0x8, UPT ;  /* 0x000000080700788c */ /* 0x000fe4000bf06070 */
[----:B------:R-:W-:-:S04]  /*0620*/  ULOP3.LUT UR5, UR6, 0x7, URZ, 0xc0, !UPT ;  /* 0x0000000706057892 */ /* 0x000fc8000f8ec0ff */
[----:B------:R-:W-:-:S03]  /*0630*/  UISETP.NE.AND UP1, UPT, UR5, URZ, UPT ;  /* 0x000000ff0500728c */ /* 0x000fc6000bf25270 */
[----:B------:R-:W-:Y:S08]  /*0640*/  BRA.U !UP0, `(.L_x_3) ;  /* 0x00000001088c7547 */ /* 0x000ff0000b800000 */
[----:B------:R-:W0:Y:S02]  /*0650*/  LDC.64 R18, c[0x0][0x380] ;  /* 0x0000e000ff127b82 */ /* 0x000e240000000a00 */
[----:B0-----:R-:W-:-:S05]  /*0660*/  IMAD.WIDE.U32 R18, R3, 0x8, R18 ;  /* 0x0000000803127825 */ /* 0x001fca00078e0012 */
[----:B------:R-:W2:Y:S04]  /*0670*/  LDG.E.64 R16, desc[UR10][R18.64] ;  /* 0x0000000a12107981 */ /* 0x000ea8000c1e1b00 */
[----:B------:R-:W3:Y:S04]  /*0680*/  LDG.E.64 R20, desc[UR10][R18.64+0x8] ;  /* 0x0000080a12147981 */ /* 0x000ee8000c1e1b00 */
[----:B------:R-:W4:Y:S04]  /*0690*/  LDG.E.64 R14, desc[UR10][R18.64+0x10] ;  /* 0x0000100a120e7981 */ /* 0x000f28000c1e1b00 */
[----:B------:R-:W5:Y:S04]  /*06a0*/  LDG.E.64 R10, desc[UR10][R18.64+0x18] ;  /* 0x0000180a120a7981 */ /* 0x000f68000c1e1b00 */
[----:B------:R-:W5:Y:S04]  /*06b0*/  LDG.E.64 R8, desc[UR10][R18.64+0x20] ;  /* 0x0000200a12087981 */ /* 0x000f68000c1e1b00 */
[----:B------:R-:W5:Y:S04]  /*06c0*/  LDG.E.64 R6, desc[UR10][R18.64+0x28] ;  /* 0x0000280a12067981 */ /* 0x000f68000c1e1b00 */
[----:B------:R-:W5:Y:S04]  /*06d0*/  LDG.E.64 R4, desc[UR10][R18.64+0x30] ;  /* 0x0000300a12047981 */ /* 0x000f68000c1e1b00 */
[----:B------:R-:W5:Y:S01]  /*06e0*/  LDG.E.64 R12, desc[UR10][R18.64+0x38] ;  /* 0x0000380a120c7981 */ /* 0x000f62000c1e1b00 */
[----:B--2---:R-:W-:-:S04]  /*06f0*/  IMAD.WIDE R16, R0, 0x4, R16 ;  /* 0x0000000400107825 */ /* 0x004fc800078e0210 */
[C---:B---3--:R-:W-:Y:S02]  /*0700*/  IMAD.WIDE R20, R0.reuse, 0x4, R20 ;  /* 0x0000000400147825 */ /* 0x048fe400078e0214 */
[----:B------:R-:W2:Y:S02]  /*0710*/  LDG.E R17, desc[UR10][R16.64] ;  /* 0x0000000a10117981 */ /* 0x000ea4000c1e1900 */
[C---:B----4-:R-:W-:Y:S02]  /*0720*/  IMAD.WIDE R22, R0.reuse, 0x4, R14 ;  /* 0x0000000400167825 */ /* 0x050fe400078e020e */
[----:B------:R-:W3:Y:S02]  /*0730*/  LDG.E R14, desc[UR10][R20.64] ;  /* 0x0000000a140e7981 */ /* 0x000ee4000c1e1900 */
[C---:B-----5:R-:W-:Y:S02]  /*0740*/  IMAD.WIDE R24, R0.reuse, 0x4, R10 ;  /* 0x0000000400187825 */ /* 0x060fe400078e020a */
[----:B------:R-:W4:Y:S02]  /*0750*/  LDG.E R10, desc[UR10][R22.64] ;  /* 0x0000000a160a7981 */ /* 0x000f24000c1e1900 */
[----:B------:R-:W-:-:S02]  /*0760*/  IMAD.WIDE R8, R0, 0x4, R8 ;  /* 0x0000000400087825 */ /* 0x000fc400078e0208 */
[----:B------:R-:W5:Y:S02]  /*0770*/  LDG.E R25, desc[UR10][R24.64] ;  /* 0x0000000a18197981 */ /* 0x000f64000c1e1900 */
[C---:B------:R-:W-:Y:S02]  /*0780*/  IMAD.WIDE R6, R0.reuse, 0x4, R6 ;  /* 0x0000000400067825 */ /* 0x040fe400078e0206 */
[----:B------:R-:W5:Y:S02]  /*0790*/  LDG.E R9, desc[UR10][R8.64] ;  /* 0x0000000a08097981 */ /* 0x000f64000c1e1900 */
[C---:B------:R-:W-:Y:S02]  /*07a0*/  IMAD.WIDE R4, R0.reuse, 0x4, R4 ;  /* 0x0000000400047825 */ /* 0x040fe400078e0204 */
[----:B------:R-:W5:Y:S02]  /*07b0*/  LDG.E R7, desc[UR10][R6.64] ;  /* 0x0000000a06077981 */ /* 0x000f64000c1e1900 */
[----:B------:R-:W-:-:S02]  /*07c0*/  IMAD.WIDE R12, R0, 0x4, R12 ;  /* 0x00000004000c7825 */ /* 0x000fc400078e020c */
[----:B------:R-:W5:Y:S04]  /*07d0*/  LDG.E R5, desc[UR10][R4.64] ;  /* 0x0000000a04057981 */ /* 0x000f68000c1e1900 */
[----:B------:R-:W5:Y:S01]  /*07e0*/  LDG.E R13, desc[UR10][R12.64] ;  /* 0x0000000a0c0d7981 */ /* 0x000f62000c1e1900 */
[----:B------:R-:W-:Y:S01]  /*07f0*/  IADD3 R3, PT, PT, R3, 0x8, RZ ;  /* 0x0000000803037810 */ /* 0x000fe20007ffe0ff */
[----:B--2---:R-:W-:-:S04]  /*0800*/  FADD R17, R2, R17 ;  /* 0x0000001102117221 */ /* 0x004fc80000000000 */
[----:B---3--:R-:W-:-:S04]  /*0810*/  FADD R17, R17, R14 ;  /* 0x0000000e11117221 */ /* 0x008fc80000000000 */
[----:B----4-:R-:W-:-:S04]  /*0820*/  FADD R10, R17, R10 ;  /* 0x0000000a110a7221 */ /* 0x010fc80000000000 */
[----:B-----5:R-:W-:-:S04]  /*0830*/  FADD R10, R10, R25 ;  /* 0x000000190a0a7221 */ /* 0x020fc80000000000 */
[----:B------:R-:W-:-:S04]  /*0840*/  FADD R10, R10, R9 ;  /* 0x000000090a0a7221 */ /* 0x000fc80000000000 */
[----:B------:R-:W-:-:S04]  /*0850*/  FADD R10, R10, R7 ;  /* 0x000000070a0a7221 */ /* 0x000fc80000000000 */
[----:B------:R-:W-:-:S04]  /*0860*/  FADD R10, R10, R5 ;  /* 0x000000050a0a7221 */ /* 0x000fc80000000000 */
[----:B------:R-:W-:-:S07]  /*0870*/  FADD R2, R10, R13 ;  /* 0x0000000d0a027221 */ /* 0x000fce0000000000 */
.L_x_3:
        /* <DEDUP_REMOVED lines=10> */
[----:B------:R-:W5:Y:S01]  /*0920*/  LDG.E.64 R12, desc[UR10][R4.64+0x18] ;  /* 0x0000180a040c7981 */ /* 0x000f62000c1e1b00 */
[----:B--2---:R-:W-:-:S04]  /*0930*/  IMAD.WIDE R6, R0, 0x4, R6 ;  /* 0x0000000400067825 */ /* 0x004fc800078e0206 */
[C---:B---3--:R-:W-:Y:S02]  /*0940*/  IMAD.WIDE R8, R0.reuse, 0x4, R8 ;  /* 0x0000000400087825 */ /* 0x048fe400078e0208 */
[----:B------:R-:W2:Y:S02]  /*0950*/  LDG.E R7, desc[UR10][R6.64] ;  /* 0x0000000a06077981 */ /* 0x000ea4000c1e1900 */
[C---:B----4-:R-:W-:Y:S02]  /*0960*/  IMAD.WIDE R10, R0.reuse, 0x4, R10 ;  /* 0x00000004000a7825 */ /* 0x050fe400078e020a */
[----:B------:R-:W3:Y:S02]  /*0970*/  LDG.E R9, desc[UR10][R8.64] ;  /* 0x0000000a08097981 */ /* 0x000ee4000c1e1900 */
[----:B-----5:R-:W-:Y:S02]  /*0980*/  IMAD.WIDE R12, R0, 0x4, R12 ;  /* 0x00000004000c7825 */ /* 0x020fe400078e020c */
[----:B------:R-:W4:Y:S04]  /*0990*/  LDG.E R11, desc[UR10][R10.64] ;  /* 0x0000000a0a0b7981 */ /* 0x000f28000c1e1900 */
[----:B------:R-:W5:Y:S01]  /*09a0*/  LDG.E R13, desc[UR10][R12.64] ;  /* 0x0000000a0c0d7981 */ /* 0x000f62000c1e1900 */
[----:B------:R-:W-:Y:S01]  /*09b0*/  IADD3 R3, PT, PT, R3, 0x4, RZ ;  /* 0x0000000403037810 */ /* 0x000fe20007ffe0ff */
[----:B--2---:R-:W-:-:S04]  /*09c0*/  FADD R2, R2, R7 ;  /* 0x0000000702027221 */ /* 0x004fc80000000000 */
[----:B---3--:R-:W-:-:S04]  /*09d0*/  FADD R2, R2, R9 ;  /* 0x0000000902027221 */ /* 0x008fc80000000000 */
[----:B----4-:R-:W-:-:S04]  /*09e0*/  FADD R2, R2, R11 ;  /* 0x0000000b02027221 */ /* 0x010fc80000000000 */
[----:B-----5:R-:W-:-:S07]  /*09f0*/  FADD R2, R2, R13 ;  /* 0x0000000d02027221 */ /* 0x020fce0000000000 */
.L_x_4:
[----:B------:R-:W-:Y:S05]  /*0a00*/  BRA.U !UP1, `(.L_x_0) ;  /* 0x0000000109407547 */ /* 0x000fea000b800000 */
[----:B------:R-:W0:Y:S01]  /*0a10*/  LDC.64 R4, c[0x0][0x380] ;  /* 0x0000e000ff047b82 */ /* 0x000e220000000a00 */
[----:B------:R-:W-:Y:S01]  /*0a20*/  UIADD3 UR4, UPT, UPT, -UR4, URZ, URZ ;  /* 0x000000ff04047290 */ /* 0x000fe2000fffe1ff */
[----:B0-----:R-:W-:-:S03]  /*0a30*/  IMAD.WIDE.U32 R4, R3, 0x8, R4 ;  /* 0x0000000803047825 */ /* 0x001fc600078e0004 */
[----:B------:R-:W-:Y:S02]  /*0a40*/  MOV R3, R4 ;  /* 0x0000000400037202 */ /* 0x000fe40000000f00 */
[----:B------:R-:W-:-:S07]  /*0a50*/  MOV R8, R5 ;  /* 0x0000000500087202 */ /* 0x000fce0000000f00 */
.L_x_5:
[----:B------:R-:W-:Y:S02]  /*0a60*/  MOV R6, R3 ;  /* 0x0000000300067202 */ /* 0x000fe40000000f00 */
[----:B------:R-:W-:-:S05]  /*0a70*/  MOV R7, R8 ;  /* 0x0000000800077202 */ /* 0x000fca0000000f00 */
[----:B------:R-:W2:Y:S01]  /*0a80*/  LDG.E.64 R4, desc[UR10][R6.64] ;  /* 0x0000000a06047981 */ /* 0x000ea2000c1e1b00 */
[----:B------:R-:W-:-:S04]  /*0a90*/  UIADD3 UR4, UPT, UPT, UR4, 0x1, URZ ;  /* 0x0000000104047890 */ /* 0x000fc8000fffe0ff */
[----:B------:R-:W-:Y:S01]  /*0aa0*/  UISETP.NE.AND UP0, UPT, UR4, URZ, UPT ;  /* 0x000000ff0400728c */ /* 0x000fe2000bf05270 */
[----:B--2---:R-:W-:-:S06]  /*0ab0*/  IMAD.WIDE R4, R0, 0x4, R4 ;  /* 0x0000000400047825 */ /* 0x004fcc00078e0204 */
[----:B------:R-:W2:Y:S01]  /*0ac0*/  LDG.E R5, desc[UR10][R4.64] ;  /* 0x0000000a04057981 */ /* 0x000ea2000c1e1900 */
[----:B------:R-:W-:-:S04]  /*0ad0*/  IADD3 R3, P0, PT, R3, 0x8, RZ ;  /* 0x0000000803037810 */ /* 0x000fc80007f1e0ff */
[----:B------:R-:W-:Y:S01]  /*0ae0*/  IADD3.X R8, PT, PT, RZ, R8, RZ, P0, !PT ;  /* 0x00000008ff087210 */ /* 0x000fe200007fe4ff */
[----:B--2---:R-:W-:Y:S01]  /*0af0*/  FADD R2, R5, R2 ;  /* 0x0000000205027221 */ /* 0x004fe20000000000 */
[----:B------:R-:W-:Y:S07]  /*0b00*/  BRA.U UP0, `(.L_x_5) ;  /* 0xfffffffd00d47547 */ /* 0x000fee000b83ffff */
.L_x_0:
[----:B------:R-:W0:Y:S02]  /*0b10*/  LDC.64 R4, c[0x0][0x388] ;  /* 0x0000e200ff047b82 */ /* 0x000e240000000a00 */
[----:B0-----:R-:W-:-:S05]  /*0b20*/  IMAD.WIDE R4, R0, 0x4, R4 ;  /* 0x0000000400047825 */ /* 0x001fca00078e0204 */
[----:B------:R-:W-:Y:S01]  /*0b30*/  STG.E desc[UR10][R4.64], R2 ;  /* 0x0000000204007986 */ /* 0x000fe2000c10190a */
[----:B------:R-:W-:Y:S05]  /*0b40*/  EXIT ;  /* 0x000000000000794d */ /* 0x000fea0003800000 */
.L_x_6:
[----:B------:R-:W-:-:S00]  /*0b50*/  BRA `(.L_x_6) ;  /* 0xfffffffc00fc7947 */ /* 0x000fc0000383ffff */
[----:B------:R-:W-:-:S00]  /*0b60*/  NOP ;  /* 0x0000000000007918 */ /* 0x000fc00000000000 */
        /* <DEDUP_REMOVED lines=9> */
.L_x_7:


//--------------------- .nv.shared.reserved.0     --------------------------
	.section	.nv.shared.reserved.0,"aw",@nobits
	.weak		__nv_reservedSMEM_offset_0_alias
	.size		__nv_reservedSMEM_offset_0_alias, 0, 64
	.other		__nv_reservedSMEM_offset_0_alias,@"STO_CUDA_RESERVED_SHARED STV_DEFAULT"
__nv_reservedSMEM_offset_0_alias:
	.zero		0
	.zero		64


//--------------------- .nv.constant0._Z10add_arraysPPfS_ii --------------------------
	.section	.nv.constant0._Z10add_arraysPPfS_ii,"a",@progbits
	.sectionflags	@""
	.align	4
.nv.constant0._Z10add_arraysPPfS_ii:
	.zero		920


//--------------------- SYMBOLS --------------------------

	.type		.nv.reservedSmem.offset0,@object
	.size		.nv.reservedSmem.offset0,0x4
